//
// Generated by NVIDIA NVVM Compiler
//
// Compiler Build ID: CL-36424714
// Cuda compilation tools, release 13.0, V13.0.88
// Based on NVVM 20.0.0
//

.version 9.0
.target sm_100
.address_size 64

	// .globl	_Z10ReLUKernelPKfPfmm

.visible .entry _Z10ReLUKernelPKfPfmm(
	.param .u64 .ptr .align 1 _Z10ReLUKernelPKfPfmm_param_0,
	.param .u64 .ptr .align 1 _Z10ReLUKernelPKfPfmm_param_1,
	.param .u64 _Z10ReLUKernelPKfPfmm_param_2,
	.param .u64 _Z10ReLUKernelPKfPfmm_param_3
)
{
	.reg .pred 	%p<5>;
	.reg .b32 	%r<12>;
	.reg .b32 	%f<2>;
	.reg .b64 	%rd<15>;

	ld.param.u64 	%rd2, [_Z10ReLUKernelPKfPfmm_param_0];
	ld.param.u64 	%rd3, [_Z10ReLUKernelPKfPfmm_param_1];
	ld.param.u64 	%rd4, [_Z10ReLUKernelPKfPfmm_param_2];
	ld.param.u64 	%rd5, [_Z10ReLUKernelPKfPfmm_param_3];
	cvta.to.global.u64 	%rd1, %rd3;
	mov.u32 	%r2, %ctaid.y;
	mov.u32 	%r3, %ntid.y;
	mov.u32 	%r4, %tid.y;
	mad.lo.s32 	%r5, %r2, %r3, %r4;
	mov.u32 	%r6, %ctaid.x;
	mov.u32 	%r7, %ntid.x;
	mov.u32 	%r8, %tid.x;
	mad.lo.s32 	%r9, %r6, %r7, %r8;
	cvt.u32.u64 	%r10, %rd4;
	mad.lo.s32 	%r1, %r5, %r10, %r9;
	cvt.u64.u32 	%rd6, %r5;
	setp.le.u64 	%p1, %rd5, %rd6;
	cvt.s64.s32 	%rd7, %r9;
	setp.le.u64 	%p2, %rd4, %rd7;
	or.pred  	%p3, %p2, %p1;
	@%p3 bra 	$L__BB0_4;
	cvta.to.global.u64 	%rd8, %rd2;
	mul.wide.s32 	%rd9, %r1, 4;
	add.s64 	%rd10, %rd8, %rd9;
	ld.global.f32 	%f1, [%rd10];
	setp.leu.f32 	%p4, %f1, 0f00000000;
	@%p4 bra 	$L__BB0_3;
	add.s64 	%rd14, %rd1, %rd9;
	st.global.f32 	[%rd14], %f1;
	bra.uni 	$L__BB0_4;
$L__BB0_3:
	add.s64 	%rd12, %rd1, %rd9;
	mov.b32 	%r11, 0;
	st.global.u32 	[%rd12], %r11;
$L__BB0_4:
	ret;

}


// ===== COMPILED SASS (sm_100) =====

	.target	sm_100

	.elftype	@"ET_EXEC"


//--------------------- .note.nv.tkinfo           --------------------------
	.section	.note.nv.tkinfo,"",@"SHT_NOTE"
	.sectionflags	@"SHF_NOTE_NV_TKINFO"
	.tkinfo
        /*0018*/ 	.word	0x00000002
        /*0030*/ 	.string	""
        /*0030*/ 	.string	"ptxas"
        /*0030*/ 	.string	"Cuda compilation tools, release 13.0, V13.0.88"
        /*0030*/ 	.string	"Build cuda_13.0.r13.0/compiler.36424714_0"
        /*0030*/ 	.string	"-arch sm_100 -m 64 "



//--------------------- .note.nv.cuinfo           --------------------------
	.section	.note.nv.cuinfo,"",@"SHT_NOTE"
	.sectionflags	@"SHF_NOTE_NV_CUINFO"
        /*0018*/ 	.short	0x0002
        /*001a*/ 	.short	0x0064
        /*001c*/ 	.short	0x0082
	.zero		2


//--------------------- .nv.info                  --------------------------
	.section	.nv.info,"",@"SHT_CUDA_INFO"
	.align	4


	//----- nvinfo : EIATTR_REGCOUNT
	.align		4
        /*0000*/ 	.byte	0x04, 0x2f
        /*0002*/ 	.short	(.L_1 - .L_0)
	.align		4
.L_0:
        /*0004*/ 	.word	index@(_Z10ReLUKernelPKfPfmm)
        /*0008*/ 	.word	0x0000000a


	//----- nvinfo : EIATTR_FRAME_SIZE
	.align		4
.L_1:
        /*000c*/ 	.byte	0x04, 0x11
        /*000e*/ 	.short	(.L_3 - .L_2)
	.align		4
.L_2:
        /*0010*/ 	.word	index@(_Z10ReLUKernelPKfPfmm)
        /*0014*/ 	.word	0x00000000


	//----- nvinfo : EIATTR_MIN_STACK_SIZE
	.align		4
.L_3:
        /*0018*/ 	.byte	0x04, 0x12
        /*001a*/ 	.short	(.L_5 - .L_4)
	.align		4
.L_4:
        /*001c*/ 	.word	index@(_Z10ReLUKernelPKfPfmm)
        /*0020*/ 	.word	0x00000000
.L_5:


//--------------------- .nv.compat                --------------------------
	.section	.nv.compat,"",@"SHT_CUDA_COMPAT_INFO"
	.align	4
        /*0000*/ 	.byte	0x02, 0x09, 0x00, 0x00, 0x02, 0x02, 0x01, 0x00, 0x02, 0x05, 0x05, 0x00, 0x03, 0x07, 0x01, 0x01
        /*0010*/ 	.byte	0x02, 0x03, 0x00, 0x00, 0x02, 0x06, 0x01, 0x00, 0x04, 0x0b, 0x08, 0x00, 0x09, 0x00, 0x00, 0x00
        /*0020*/ 	.byte	0x00, 0x00, 0x00, 0x00


//--------------------- .nv.info._Z10ReLUKernelPKfPfmm --------------------------
	.section	.nv.info._Z10ReLUKernelPKfPfmm,"",@"SHT_CUDA_INFO"
	.sectionflags	@""
	.align	4


	//----- nvinfo : EIATTR_CUDA_API_VERSION
	.align		4
        /*0000*/ 	.byte	0x04, 0x37
        /*0002*/ 	.short	(.L_7 - .L_6)
.L_6:
        /*0004*/ 	.word	0x00000082


	//----- nvinfo : EIATTR_KPARAM_INFO
	.align		4
.L_7:
        /*0008*/ 	.byte	0x04, 0x17
        /*000a*/ 	.short	(.L_9 - .L_8)
.L_8:
        /*000c*/ 	.word	0x00000000
        /*0010*/ 	.short	0x0003
        /*0012*/ 	.short	0x0018
        /*0014*/ 	.byte	0x00, 0xf0, 0x21, 0x00


	//----- nvinfo : EIATTR_KPARAM_INFO
	.align		4
.L_9:
        /*0018*/ 	.byte	0x04, 0x17
        /*001a*/ 	.short	(.L_11 - .L_10)
.L_10:
        /*001c*/ 	.word	0x00000000
        /*0020*/ 	.short	0x0002
        /*0022*/ 	.short	0x0010
        /*0024*/ 	.byte	0x00, 0xf0, 0x21, 0x00


	//----- nvinfo : EIATTR_KPARAM_INFO
	.align		4
.L_11:
        /*0028*/ 	.byte	0x04, 0x17
        /*002a*/ 	.short	(.L_13 - .L_12)
.L_12:
        /*002c*/ 	.word	0x00000000
        /*0030*/ 	.short	0x0001
        /*0032*/ 	.short	0x0008
        /*0034*/ 	.byte	0x00, 0xf5, 0x21, 0x00


	//----- nvinfo : EIATTR_KPARAM_INFO
	.align		4
.L_13:
        /*0038*/ 	.byte	0x04, 0x17
        /*003a*/ 	.short	(.L_15 - .L_14)
.L_14:
        /*003c*/ 	.word	0x00000000
        /*0040*/ 	.short	0x0000
        /*0042*/ 	.short	0x0000
        /*0044*/ 	.byte	0x00, 0xf5, 0x21, 0x00


	//----- nvinfo : EIATTR_SPARSE_MMA_MASK
	.align		4
.L_15:
        /*0048*/ 	.byte	0x03, 0x50
        /*004a*/ 	.short	0x0000


	//----- nvinfo : EIATTR_MAXREG_COUNT
	.align		4
        /*004c*/ 	.byte	0x03, 0x1b
        /*004e*/ 	.short	0x00ff


	//----- nvinfo : EIATTR_MERCURY_ISA_VERSION
	.align		4
        /*0050*/ 	.byte	0x03, 0x5f
        /*0052*/ 	.short	0x0101


	//----- nvinfo : EIATTR_VRC_CTA_INIT_COUNT
	.align		4
        /*0054*/ 	.byte	0x02, 0x4a
	.zero		1
	.zero		1


	//----- nvinfo : EIATTR_EXIT_INSTR_OFFSETS
	.align		4
        /*0058*/ 	.byte	0x04, 0x1c
        /*005a*/ 	.short	(.L_17 - .L_16)


	//   ....[0]....
.L_16:
        /*005c*/ 	.word	0x00000100


	//   ....[1]....
        /*0060*/ 	.word	0x00000190


	//   ....[2]....
        /*0064*/ 	.word	0x000001d0


	//----- nvinfo : EIATTR_CBANK_PARAM_SIZE
	.align		4
.L_17:
        /*0068*/ 	.byte	0x03, 0x19
        /*006a*/ 	.short	0x0020


	//----- nvinfo : EIATTR_PARAM_CBANK
	.align		4
        /*006c*/ 	.byte	0x04, 0x0a
        /*006e*/ 	.short	(.L_19 - .L_18)
	.align		4
.L_18:
        /*0070*/ 	.word	index@(.nv.constant0._Z10ReLUKernelPKfPfmm)
        /*0074*/ 	.short	0x0380
        /*0076*/ 	.short	0x0020


	//----- nvinfo : EIATTR_SW_WAR
	.align		4
.L_19:
        /*0078*/ 	.byte	0x04, 0x36
        /*007a*/ 	.short	(.L_21 - .L_20)
.L_20:
        /*007c*/ 	.word	0x00000008
.L_21:


//--------------------- .nv.callgraph             --------------------------
	.section	.nv.callgraph,"",@"SHT_CUDA_CALLGRAPH"
	.align	4
	.sectionentsize	8
	.align		4
        /*0000*/ 	.word	0x00000000
	.align		4
        /*0004*/ 	.word	0xffffffff
	.align		4
        /*0008*/ 	.word	0x00000000
	.align		4
        /*000c*/ 	.word	0xfffffffe
	.align		4
        /*0010*/ 	.word	0x00000000
	.align		4
        /*0014*/ 	.word	0xfffffffd
	.align		4
        /*0018*/ 	.word	0x00000000
	.align		4
        /*001c*/ 	.word	0xfffffffc


//--------------------- .text._Z10ReLUKernelPKfPfmm --------------------------
	.section	.text._Z10ReLUKernelPKfPfmm,"ax",@progbits
	.align	128
        .global         _Z10ReLUKernelPKfPfmm
        .type           _Z10ReLUKernelPKfPfmm,@function
        .size           _Z10ReLUKernelPKfPfmm,(.L_x_1 - _Z10ReLUKernelPKfPfmm)
        .other          _Z10ReLUKernelPKfPfmm,@"STO_CUDA_ENTRY STV_DEFAULT"
_Z10ReLUKernelPKfPfmm:
.text._Z10ReLUKernelPKfPfmm:
[----:B------:R-:W-:Y:S01]  /*0000*/  LDC R1, c[0x0][0x37c] ;  /* 0x0000df00ff017b82 */ /* 0x000fe20000000800 */
[----:B------:R-:W0:Y:S07]  /*0010*/  S2R R3, SR_TID.Y ;  /* 0x0000000000037919 */ /* 0x000e2e0000002200 */
[----:B------:R-:W0:Y:S01]  /*0020*/  S2UR UR4, SR_CTAID.Y ;  /* 0x00000000000479c3 */ /* 0x000e220000002600 */
[----:B------:R-:W1:Y:S01]  /*0030*/  LDCU.128 UR8, c[0x0][0x390] ;  /* 0x00007200ff0877ac */ /* 0x000e620008000c00 */
[----:B------:R-:W2:Y:S06]  /*0040*/  S2R R5, SR_TID.X ;  /* 0x0000000000057919 */ /* 0x000eac0000002100 */
[----:B------:R-:W0:Y:S08]  /*0050*/  LDC R0, c[0x0][0x364] ;  /* 0x0000d900ff007b82 */ /* 0x000e300000000800 */
[----:B------:R-:W2:Y:S08]  /*0060*/  S2UR UR5, SR_CTAID.X ;  /* 0x00000000000579c3 */ /* 0x000eb00000002500 */
[----:B------:R-:W2:Y:S01]  /*0070*/  LDC R2, c[0x0][0x360] ;  /* 0x0000d800ff027b82 */ /* 0x000ea20000000800 */
[----:B0-----:R-:W-:-:S05]  /*0080*/  IMAD R0, R0, UR4, R3 ;  /* 0x0000000400007c24 */ /* 0x001fca000f8e0203 */
[----:B-1----:R-:W-:-:S04]  /*0090*/  ISETP.GE.U32.AND P0, PT, R0, UR10, PT ;  /* 0x0000000a00007c0c */ /* 0x002fc8000bf06070 */
[----:B------:R-:W-:Y:S01]  /*00a0*/  ISETP.GE.U32.AND.EX P0, PT, RZ, UR11, PT, P0 ;  /* 0x0000000bff007c0c */ /* 0x000fe2000bf06100 */
[----:B--2---:R-:W-:-:S04]  /*00b0*/  IMAD R3, R2, UR5, R5 ;  /* 0x0000000502037c24 */ /* 0x004fc8000f8e0205 */
[--C-:B------:R-:W-:Y:S01]  /*00c0*/  IMAD R7, R0, UR8, R3.reuse ;  /* 0x0000000800077c24 */ /* 0x100fe2000f8e0203 */
[----:B------:R-:W-:Y:S02]  /*00d0*/  ISETP.GE.U32.AND P1, PT, R3, UR8, PT ;  /* 0x0000000803007c0c */ /* 0x000fe4000bf26070 */
[----:B------:R-:W-:-:S04]  /*00e0*/  SHF.R.S32.HI R2, RZ, 0x1f, R3 ;  /* 0x0000001fff027819 */ /* 0x000fc80000011403 */
[----:B------:R-:W-:-:S13]  /*00f0*/  ISETP.GE.U32.OR.EX P0, PT, R2, UR9, P0, P1 ;  /* 0x0000000902007c0c */ /* 0x000fda0008706510 */
[----:B------:R-:W-:Y:S05]  /*0100*/  @P0 EXIT ;  /* 0x000000000000094d */ /* 0x000fea0003800000 */
[----:B------:R-:W0:Y:S01]  /*0110*/  LDC.64 R2, c[0x0][0x380] ;  /* 0x0000e000ff027b82 */ /* 0x000e220000000a00 */
[----:B------:R-:W1:Y:S01]  /*0120*/  LDCU.64 UR4, c[0x0][0x358] ;  /* 0x00006b00ff0477ac */ /* 0x000e620008000a00 */
[----:B0-----:R-:W-:-:S06]  /*0130*/  IMAD.WIDE R2, R7, 0x4, R2 ;  /* 0x0000000407027825 */ /* 0x001fcc00078e0202 */
[----:B-1----:R-:W2:Y:S02]  /*0140*/  LDG.E R3, desc[UR4][R2.64] ;  /* 0x0000000402037981 */ /* 0x002ea4000c1e1900 */
[----:B--2---:R-:W-:-:S13]  /*0150*/  FSETP.GT.AND P0, PT, R3, RZ, PT ;  /* 0x000000ff0300720b */ /* 0x004fda0003f04000 */
[----:B------:R-:W0:Y:S02]  /*0160*/  @P0 LDC.64 R4, c[0x0][0x388] ;  /* 0x0000e200ff040b82 */ /* 0x000e240000000a00 */
[----:B0-----:R-:W-:-:S05]  /*0170*/  @P0 IMAD.WIDE R4, R7, 0x4, R4 ;  /* 0x0000000407040825 */ /* 0x001fca00078e0204 */
[----:B------:R0:W-:Y:S01]  /*0180*/  @P0 STG.E desc[UR4][R4.64], R3 ;  /* 0x0000000304000986 */ /* 0x0001e2000c101904 */
[----:B------:R-:W-:Y:S05]  /*0190*/  @P0 EXIT ;  /* 0x000000000000094d */ /* 0x000fea0003800000 */
[----:B0-----:R-:W0:Y:S02]  /*01a0*/  LDC.64 R2, c[0x0][0x388] ;  /* 0x0000e200ff027b82 */ /* 0x001e240000000a00 */
[----:B0-----:R-:W-:-:S05]  /*01b0*/  IMAD.WIDE R2, R7, 0x4, R2 ;  /* 0x0000000407027825 */ /* 0x001fca00078e0202 */
[----:B------:R-:W-:Y:S01]  /*01c0*/  STG.E desc[UR4][R2.64], RZ ;  /* 0x000000ff02007986 */ /* 0x000fe2000c101904 */
[----:B------:R-:W-:Y:S05]  /*01d0*/  EXIT ;  /* 0x000000000000794d */ /* 0x000fea0003800000 */
.L_x_0:
[----:B------:R-:W-:-:S00]  /*01e0*/  BRA `(.L_x_0) ;  /* 0xfffffffc00fc7947 */ /* 0x000fc0000383ffff */
[----:B------:R-:W-:-:S00]  /*01f0*/  NOP ;  /* 0x0000000000007918 */ /* 0x000fc00000000000 */
        /* <DEDUP_REMOVED lines=8> */
.L_x_1:


//--------------------- .nv.shared.reserved.0     --------------------------
	.section	.nv.shared.reserved.0,"aw",@nobits
	.weak		__nv_reservedSMEM_offset_0_alias
	.size		__nv_reservedSMEM_offset_0_alias, 0, 64
	.other		__nv_reservedSMEM_offset_0_alias,@"STO_CUDA_RESERVED_SHARED STV_DEFAULT"
__nv_reservedSMEM_offset_0_alias:
	.zero		0
	.zero		64


//--------------------- .nv.constant0._Z10ReLUKernelPKfPfmm --------------------------
	.section	.nv.constant0._Z10ReLUKernelPKfPfmm,"a",@progbits
	.sectionflags	@""
	.align	4
.nv.constant0._Z10ReLUKernelPKfPfmm:
	.zero		928


//--------------------- SYMBOLS --------------------------

	.type		.nv.reservedSmem.offset0,@object
	.size		.nv.reservedSmem.offset0,0x4
